//
// Generated by NVIDIA NVVM Compiler
//
// Compiler Build ID: CL-36424714
// Cuda compilation tools, release 13.0, V13.0.88
// Based on NVVM 20.0.0
//

.version 9.0
.target sm_100
.address_size 64

	// .globl	_Z10naiveSgemmPfS_S_iii

.visible .entry _Z10naiveSgemmPfS_S_iii(
	.param .u64 .ptr .align 1 _Z10naiveSgemmPfS_S_iii_param_0,
	.param .u64 .ptr .align 1 _Z10naiveSgemmPfS_S_iii_param_1,
	.param .u64 .ptr .align 1 _Z10naiveSgemmPfS_S_iii_param_2,
	.param .u32 _Z10naiveSgemmPfS_S_iii_param_3,
	.param .u32 _Z10naiveSgemmPfS_S_iii_param_4,
	.param .u32 _Z10naiveSgemmPfS_S_iii_param_5
)
{
	.reg .pred 	%p<13>;
	.reg .b32 	%r<41>;
	.reg .b32 	%f<68>;
	.reg .b64 	%rd<53>;

	ld.param.u64 	%rd7, [_Z10naiveSgemmPfS_S_iii_param_0];
	ld.param.u64 	%rd8, [_Z10naiveSgemmPfS_S_iii_param_1];
	ld.param.u64 	%rd6, [_Z10naiveSgemmPfS_S_iii_param_2];
	ld.param.u32 	%r20, [_Z10naiveSgemmPfS_S_iii_param_3];
	ld.param.u32 	%r18, [_Z10naiveSgemmPfS_S_iii_param_4];
	ld.param.u32 	%r19, [_Z10naiveSgemmPfS_S_iii_param_5];
	cvta.to.global.u64 	%rd1, %rd8;
	cvta.to.global.u64 	%rd2, %rd7;
	mov.u32 	%r21, %ctaid.x;
	mov.u32 	%r22, %ntid.x;
	mov.u32 	%r23, %tid.x;
	mad.lo.s32 	%r1, %r21, %r22, %r23;
	mov.u32 	%r24, %ctaid.y;
	mov.u32 	%r25, %ntid.y;
	mov.u32 	%r26, %tid.y;
	mad.lo.s32 	%r2, %r24, %r25, %r26;
	setp.ge.s32 	%p1, %r2, %r20;
	setp.ge.s32 	%p2, %r1, %r18;
	or.pred  	%p3, %p1, %p2;
	@%p3 bra 	$L__BB0_14;
	setp.lt.s32 	%p4, %r19, 1;
	mov.f32 	%f67, 0f00000000;
	@%p4 bra 	$L__BB0_13;
	mul.lo.s32 	%r3, %r19, %r2;
	and.b32  	%r4, %r19, 7;
	setp.lt.u32 	%p5, %r19, 8;
	mov.f32 	%f67, 0f00000000;
	mov.b32 	%r39, 0;
	@%p5 bra 	$L__BB0_5;
	and.b32  	%r39, %r19, 2147483640;
	neg.s32 	%r37, %r39;
	shl.b32 	%r7, %r18, 3;
	mul.wide.u32 	%rd9, %r3, 4;
	add.s64 	%rd10, %rd9, %rd2;
	add.s64 	%rd52, %rd10, 16;
	mov.f32 	%f67, 0f00000000;
	mul.wide.s32 	%rd13, %r18, 4;
	mov.u32 	%r36, %r1;
$L__BB0_4:
	.pragma "nounroll";
	ld.global.nc.f32 	%f17, [%rd52+-16];
	mul.wide.s32 	%rd11, %r36, 4;
	add.s64 	%rd12, %rd1, %rd11;
	ld.global.nc.f32 	%f18, [%rd12];
	fma.rn.f32 	%f19, %f17, %f18, %f67;
	ld.global.nc.f32 	%f20, [%rd52+-12];
	add.s64 	%rd14, %rd12, %rd13;
	ld.global.nc.f32 	%f21, [%rd14];
	fma.rn.f32 	%f22, %f20, %f21, %f19;
	ld.global.nc.f32 	%f23, [%rd52+-8];
	add.s64 	%rd15, %rd14, %rd13;
	ld.global.nc.f32 	%f24, [%rd15];
	fma.rn.f32 	%f25, %f23, %f24, %f22;
	ld.global.nc.f32 	%f26, [%rd52+-4];
	add.s64 	%rd16, %rd15, %rd13;
	ld.global.nc.f32 	%f27, [%rd16];
	fma.rn.f32 	%f28, %f26, %f27, %f25;
	ld.global.nc.f32 	%f29, [%rd52];
	add.s64 	%rd17, %rd16, %rd13;
	ld.global.nc.f32 	%f30, [%rd17];
	fma.rn.f32 	%f31, %f29, %f30, %f28;
	ld.global.nc.f32 	%f32, [%rd52+4];
	add.s64 	%rd18, %rd17, %rd13;
	ld.global.nc.f32 	%f33, [%rd18];
	fma.rn.f32 	%f34, %f32, %f33, %f31;
	ld.global.nc.f32 	%f35, [%rd52+8];
	add.s64 	%rd19, %rd18, %rd13;
	ld.global.nc.f32 	%f36, [%rd19];
	fma.rn.f32 	%f37, %f35, %f36, %f34;
	ld.global.nc.f32 	%f38, [%rd52+12];
	add.s64 	%rd20, %rd19, %rd13;
	ld.global.nc.f32 	%f39, [%rd20];
	fma.rn.f32 	%f67, %f38, %f39, %f37;
	add.s32 	%r37, %r37, 8;
	add.s32 	%r36, %r36, %r7;
	add.s64 	%rd52, %rd52, 32;
	setp.ne.s32 	%p6, %r37, 0;
	@%p6 bra 	$L__BB0_4;
$L__BB0_5:
	setp.eq.s32 	%p7, %r4, 0;
	@%p7 bra 	$L__BB0_13;
	and.b32  	%r13, %r19, 3;
	setp.lt.u32 	%p8, %r4, 4;
	@%p8 bra 	$L__BB0_8;
	add.s32 	%r28, %r39, %r3;
	mul.wide.u32 	%rd21, %r28, 4;
	add.s64 	%rd22, %rd2, %rd21;
	ld.global.nc.f32 	%f41, [%rd22];
	mad.lo.s32 	%r29, %r39, %r18, %r1;
	mul.wide.s32 	%rd23, %r29, 4;
	add.s64 	%rd24, %rd1, %rd23;
	ld.global.nc.f32 	%f42, [%rd24];
	fma.rn.f32 	%f43, %f41, %f42, %f67;
	cvt.u64.u32 	%rd25, %r3;
	cvt.u64.u32 	%rd26, %r39;
	add.s64 	%rd27, %rd26, %rd25;
	shl.b64 	%rd28, %rd27, 2;
	add.s64 	%rd29, %rd2, %rd28;
	ld.global.nc.f32 	%f44, [%rd29+4];
	mul.wide.s32 	%rd30, %r18, 4;
	add.s64 	%rd31, %rd24, %rd30;
	ld.global.nc.f32 	%f45, [%rd31];
	fma.rn.f32 	%f46, %f44, %f45, %f43;
	ld.global.nc.f32 	%f47, [%rd29+8];
	add.s64 	%rd32, %rd31, %rd30;
	ld.global.nc.f32 	%f48, [%rd32];
	fma.rn.f32 	%f49, %f47, %f48, %f46;
	ld.global.nc.f32 	%f50, [%rd29+12];
	add.s64 	%rd33, %rd32, %rd30;
	ld.global.nc.f32 	%f51, [%rd33];
	fma.rn.f32 	%f67, %f50, %f51, %f49;
	add.s32 	%r39, %r39, 4;
$L__BB0_8:
	setp.eq.s32 	%p9, %r13, 0;
	@%p9 bra 	$L__BB0_13;
	setp.eq.s32 	%p10, %r13, 1;
	@%p10 bra 	$L__BB0_11;
	add.s32 	%r30, %r39, %r3;
	mul.wide.u32 	%rd34, %r30, 4;
	add.s64 	%rd35, %rd2, %rd34;
	ld.global.nc.f32 	%f53, [%rd35];
	mad.lo.s32 	%r31, %r39, %r18, %r1;
	mul.wide.s32 	%rd36, %r31, 4;
	add.s64 	%rd37, %rd1, %rd36;
	ld.global.nc.f32 	%f54, [%rd37];
	fma.rn.f32 	%f55, %f53, %f54, %f67;
	cvt.u64.u32 	%rd38, %r3;
	cvt.u64.u32 	%rd39, %r39;
	add.s64 	%rd40, %rd39, %rd38;
	shl.b64 	%rd41, %rd40, 2;
	add.s64 	%rd42, %rd2, %rd41;
	ld.global.nc.f32 	%f56, [%rd42+4];
	mul.wide.s32 	%rd43, %r18, 4;
	add.s64 	%rd44, %rd37, %rd43;
	ld.global.nc.f32 	%f57, [%rd44];
	fma.rn.f32 	%f67, %f56, %f57, %f55;
	add.s32 	%r39, %r39, 2;
$L__BB0_11:
	and.b32  	%r32, %r19, 1;
	setp.eq.b32 	%p11, %r32, 1;
	not.pred 	%p12, %p11;
	@%p12 bra 	$L__BB0_13;
	add.s32 	%r33, %r39, %r3;
	mul.wide.u32 	%rd45, %r33, 4;
	add.s64 	%rd46, %rd2, %rd45;
	ld.global.nc.f32 	%f58, [%rd46];
	mad.lo.s32 	%r34, %r39, %r18, %r1;
	mul.wide.s32 	%rd47, %r34, 4;
	add.s64 	%rd48, %rd1, %rd47;
	ld.global.nc.f32 	%f59, [%rd48];
	fma.rn.f32 	%f67, %f58, %f59, %f67;
$L__BB0_13:
	mad.lo.s32 	%r35, %r18, %r2, %r1;
	cvta.to.global.u64 	%rd49, %rd6;
	mul.wide.s32 	%rd50, %r35, 4;
	add.s64 	%rd51, %rd49, %rd50;
	st.global.f32 	[%rd51], %f67;
$L__BB0_14:
	ret;

}


// ===== COMPILED SASS (sm_100) =====

	.target	sm_100

	.elftype	@"ET_EXEC"


//--------------------- .note.nv.tkinfo           --------------------------
	.section	.note.nv.tkinfo,"",@"SHT_NOTE"
	.sectionflags	@"SHF_NOTE_NV_TKINFO"
	.tkinfo
        /*0018*/ 	.word	0x00000002
        /*0030*/ 	.string	""
        /*0030*/ 	.string	"ptxas"
        /*0030*/ 	.string	"Cuda compilation tools, release 13.0, V13.0.88"
        /*0030*/ 	.string	"Build cuda_13.0.r13.0/compiler.36424714_0"
        /*0030*/ 	.string	"-arch sm_100 -m 64 "



//--------------------- .note.nv.cuinfo           --------------------------
	.section	.note.nv.cuinfo,"",@"SHT_NOTE"
	.sectionflags	@"SHF_NOTE_NV_CUINFO"
        /*0018*/ 	.short	0x0002
        /*001a*/ 	.short	0x0064
        /*001c*/ 	.short	0x0082
	.zero		2


//--------------------- .nv.info                  --------------------------
	.section	.nv.info,"",@"SHT_CUDA_INFO"
	.align	4


	//----- nvinfo : EIATTR_REGCOUNT
	.align		4
        /*0000*/ 	.byte	0x04, 0x2f
        /*0002*/ 	.short	(.L_1 - .L_0)
	.align		4
.L_0:
        /*0004*/ 	.word	index@(_Z10naiveSgemmPfS_S_iii)
        /*0008*/ 	.word	0x00000020


	//----- nvinfo : EIATTR_FRAME_SIZE
	.align		4
.L_1:
        /*000c*/ 	.byte	0x04, 0x11
        /*000e*/ 	.short	(.L_3 - .L_2)
	.align		4
.L_2:
        /*0010*/ 	.word	index@(_Z10naiveSgemmPfS_S_iii)
        /*0014*/ 	.word	0x00000000


	//----- nvinfo : EIATTR_MIN_STACK_SIZE
	.align		4
.L_3:
        /*0018*/ 	.byte	0x04, 0x12
        /*001a*/ 	.short	(.L_5 - .L_4)
	.align		4
.L_4:
        /*001c*/ 	.word	index@(_Z10naiveSgemmPfS_S_iii)
        /*0020*/ 	.word	0x00000000
.L_5:


//--------------------- .nv.compat                --------------------------
	.section	.nv.compat,"",@"SHT_CUDA_COMPAT_INFO"
	.align	4
        /*0000*/ 	.byte	0x02, 0x09, 0x00, 0x00, 0x02, 0x02, 0x01, 0x00, 0x02, 0x05, 0x05, 0x00, 0x03, 0x07, 0x01, 0x01
        /*0010*/ 	.byte	0x02, 0x03, 0x00, 0x00, 0x02, 0x06, 0x01, 0x00, 0x04, 0x0b, 0x08, 0x00, 0x09, 0x00, 0x00, 0x00
        /*0020*/ 	.byte	0x00, 0x00, 0x00, 0x00


//--------------------- .nv.info._Z10naiveSgemmPfS_S_iii --------------------------
	.section	.nv.info._Z10naiveSgemmPfS_S_iii,"",@"SHT_CUDA_INFO"
	.sectionflags	@""
	.align	4


	//----- nvinfo : EIATTR_CUDA_API_VERSION
	.align		4
        /*0000*/ 	.byte	0x04, 0x37
        /*0002*/ 	.short	(.L_7 - .L_6)
.L_6:
        /*0004*/ 	.word	0x00000082


	//----- nvinfo : EIATTR_KPARAM_INFO
	.align		4
.L_7:
        /*0008*/ 	.byte	0x04, 0x17
        /*000a*/ 	.short	(.L_9 - .L_8)
.L_8:
        /*000c*/ 	.word	0x00000000
        /*0010*/ 	.short	0x0005
        /*0012*/ 	.short	0x0020
        /*0014*/ 	.byte	0x00, 0xf0, 0x11, 0x00


	//----- nvinfo : EIATTR_KPARAM_INFO
	.align		4
.L_9:
        /*0018*/ 	.byte	0x04, 0x17
        /*001a*/ 	.short	(.L_11 - .L_10)
.L_10:
        /*001c*/ 	.word	0x00000000
        /*0020*/ 	.short	0x0004
        /*0022*/ 	.short	0x001c
        /*0024*/ 	.byte	0x00, 0xf0, 0x11, 0x00


	//----- nvinfo : EIATTR_KPARAM_INFO
	.align		4
.L_11:
        /*0028*/ 	.byte	0x04, 0x17
        /*002a*/ 	.short	(.L_13 - .L_12)
.L_12:
        /*002c*/ 	.word	0x00000000
        /*0030*/ 	.short	0x0003
        /*0032*/ 	.short	0x0018
        /*0034*/ 	.byte	0x00, 0xf0, 0x11, 0x00


	//----- nvinfo : EIATTR_KPARAM_INFO
	.align		4
.L_13:
        /*0038*/ 	.byte	0x04, 0x17
        /*003a*/ 	.short	(.L_15 - .L_14)
.L_14:
        /*003c*/ 	.word	0x00000000
        /*0040*/ 	.short	0x0002
        /*0042*/ 	.short	0x0010
        /*0044*/ 	.byte	0x00, 0xf5, 0x21, 0x00


	//----- nvinfo : EIATTR_KPARAM_INFO
	.align		4
.L_15:
        /*0048*/ 	.byte	0x04, 0x17
        /*004a*/ 	.short	(.L_17 - .L_16)
.L_16:
        /*004c*/ 	.word	0x00000000
        /*0050*/ 	.short	0x0001
        /*0052*/ 	.short	0x0008
        /*0054*/ 	.byte	0x00, 0xf5, 0x21, 0x00


	//----- nvinfo : EIATTR_KPARAM_INFO
	.align		4
.L_17:
        /*0058*/ 	.byte	0x04, 0x17
        /*005a*/ 	.short	(.L_19 - .L_18)
.L_18:
        /*005c*/ 	.word	0x00000000
        /*0060*/ 	.short	0x0000
        /*0062*/ 	.short	0x0000
        /*0064*/ 	.byte	0x00, 0xf5, 0x21, 0x00


	//----- nvinfo : EIATTR_SPARSE_MMA_MASK
	.align		4
.L_19:
        /*0068*/ 	.byte	0x03, 0x50
        /*006a*/ 	.short	0x0000


	//----- nvinfo : EIATTR_MAXREG_COUNT
	.align		4
        /*006c*/ 	.byte	0x03, 0x1b
        /*006e*/ 	.short	0x00ff


	//----- nvinfo : EIATTR_MERCURY_ISA_VERSION
	.align		4
        /*0070*/ 	.byte	0x03, 0x5f
        /*0072*/ 	.short	0x0101


	//----- nvinfo : EIATTR_VRC_CTA_INIT_COUNT
	.align		4
        /*0074*/ 	.byte	0x02, 0x4a
	.zero		1
	.zero		1


	//----- nvinfo : EIATTR_EXIT_INSTR_OFFSETS
	.align		4
        /*0078*/ 	.byte	0x04, 0x1c
        /*007a*/ 	.short	(.L_21 - .L_20)


	//   ....[0]....
.L_20:
        /*007c*/ 	.word	0x000000c0


	//   ....[1]....
        /*0080*/ 	.word	0x000008e0


	//----- nvinfo : EIATTR_CBANK_PARAM_SIZE
	.align		4
.L_21:
        /*0084*/ 	.byte	0x03, 0x19
        /*0086*/ 	.short	0x0024


	//----- nvinfo : EIATTR_PARAM_CBANK
	.align		4
        /*0088*/ 	.byte	0x04, 0x0a
        /*008a*/ 	.short	(.L_23 - .L_22)
	.align		4
.L_22:
        /*008c*/ 	.word	index@(.nv.constant0._Z10naiveSgemmPfS_S_iii)
        /*0090*/ 	.short	0x0380
        /*0092*/ 	.short	0x0024


	//----- nvinfo : EIATTR_SW_WAR
	.align		4
.L_23:
        /*0094*/ 	.byte	0x04, 0x36
        /*0096*/ 	.short	(.L_25 - .L_24)
.L_24:
        /*0098*/ 	.word	0x00000008
.L_25:


//--------------------- .nv.callgraph             --------------------------
	.section	.nv.callgraph,"",@"SHT_CUDA_CALLGRAPH"
	.align	4
	.sectionentsize	8
	.align		4
        /*0000*/ 	.word	0x00000000
	.align		4
        /*0004*/ 	.word	0xffffffff
	.align		4
        /*0008*/ 	.word	0x00000000
	.align		4
        /*000c*/ 	.word	0xfffffffe
	.align		4
        /*0010*/ 	.word	0x00000000
	.align		4
        /*0014*/ 	.word	0xfffffffd
	.align		4
        /*0018*/ 	.word	0x00000000
	.align		4
        /*001c*/ 	.word	0xfffffffc


//--------------------- .text._Z10naiveSgemmPfS_S_iii --------------------------
	.section	.text._Z10naiveSgemmPfS_S_iii,"ax",@progbits
	.align	128
        .global         _Z10naiveSgemmPfS_S_iii
        .type           _Z10naiveSgemmPfS_S_iii,@function
        .size           _Z10naiveSgemmPfS_S_iii,(.L_x_5 - _Z10naiveSgemmPfS_S_iii)
        .other          _Z10naiveSgemmPfS_S_iii,@"STO_CUDA_ENTRY STV_DEFAULT"
_Z10naiveSgemmPfS_S_iii:
.text._Z10naiveSgemmPfS_S_iii:
[----:B------:R-:W-:Y:S01]  /*0000*/  LDC R1, c[0x0][0x37c] ;  /* 0x0000df00ff017b82 */ /* 0x000fe20000000800 */
[----:B------:R-:W0:Y:S07]  /*0010*/  S2R R5, SR_TID.X ;  /* 0x0000000000057919 */ /* 0x000e2e0000002100 */
[----:B------:R-:W0:Y:S01]  /*0020*/  S2UR UR4, SR_CTAID.X ;  /* 0x00000000000479c3 */ /* 0x000e220000002500 */
[----:B------:R-:W1:Y:S07]  /*0030*/  S2R R4, SR_TID.Y ;  /* 0x0000000000047919 */ /* 0x000e6e0000002200 */
[----:B------:R-:W0:Y:S08]  /*0040*/  LDC R0, c[0x0][0x360] ;  /* 0x0000d800ff007b82 */ /* 0x000e300000000800 */
[----:B------:R-:W1:Y:S08]  /*0050*/  S2UR UR5, SR_CTAID.Y ;  /* 0x00000000000579c3 */ /* 0x000e700000002600 */
[----:B------:R-:W1:Y:S08]  /*0060*/  LDC R19, c[0x0][0x364] ;  /* 0x0000d900ff137b82 */ /* 0x000e700000000800 */
[----:B------:R-:W2:Y:S01]  /*0070*/  LDC.64 R2, c[0x0][0x398] ;  /* 0x0000e600ff027b82 */ /* 0x000ea20000000a00 */
[----:B0-----:R-:W-:-:S02]  /*0080*/  IMAD R0, R0, UR4, R5 ;  /* 0x0000000400007c24 */ /* 0x001fc4000f8e0205 */
[----:B-1----:R-:W-:-:S03]  /*0090*/  IMAD R19, R19, UR5, R4 ;  /* 0x0000000513137c24 */ /* 0x002fc6000f8e0204 */
[----:B--2---:R-:W-:-:S04]  /*00a0*/  ISETP.GE.AND P0, PT, R0, R3, PT ;  /* 0x000000030000720c */ /* 0x004fc80003f06270 */
[----:B------:R-:W-:-:S13]  /*00b0*/  ISETP.GE.OR P0, PT, R19, R2, P0 ;  /* 0x000000021300720c */ /* 0x000fda0000706670 */
[----:B------:R-:W-:Y:S05]  /*00c0*/  @P0 EXIT ;  /* 0x000000000000094d */ /* 0x000fea0003800000 */
[----:B------:R-:W0:Y:S01]  /*00d0*/  LDC R2, c[0x0][0x3a0] ;  /* 0x0000e800ff027b82 */ /* 0x000e220000000800 */
[----:B------:R-:W1:Y:S01]  /*00e0*/  LDCU.64 UR4, c[0x0][0x358] ;  /* 0x00006b00ff0477ac */ /* 0x000e620008000a00 */
[----:B------:R-:W-:Y:S01]  /*00f0*/  HFMA2 R24, -RZ, RZ, 0, 0 ;  /* 0x00000000ff187431 */ /* 0x000fe200000001ff */
[----:B0-----:R-:W-:-:S13]  /*0100*/  ISETP.GE.AND P0, PT, R2, 0x1, PT ;  /* 0x000000010200780c */ /* 0x001fda0003f06270 */
[----:B-1----:R-:W-:Y:S05]  /*0110*/  @!P0 BRA `(.L_x_0) ;  /* 0x0000000400e08947 */ /* 0x002fea0003800000 */
[C---:B------:R-:W-:Y:S01]  /*0120*/  ISETP.GE.U32.AND P1, PT, R2.reuse, 0x8, PT ;  /* 0x000000080200780c */ /* 0x040fe20003f26070 */
[----:B------:R-:W-:Y:S01]  /*0130*/  IMAD R20, R19, R2, RZ ;  /* 0x0000000213147224 */ /* 0x000fe200078e02ff */
[----:B------:R-:W-:Y:S02]  /*0140*/  LOP3.LUT R27, R2, 0x7, RZ, 0xc0, !PT ;  /* 0x00000007021b7812 */ /* 0x000fe400078ec0ff */
[----:B------:R-:W-:Y:S02]  /*0150*/  MOV R24, RZ ;  /* 0x000000ff00187202 */ /* 0x000fe40000000f00 */
[----:B------:R-:W-:Y:S02]  /*0160*/  ISETP.NE.AND P0, PT, R27, RZ, PT ;  /* 0x000000ff1b00720c */ /* 0x000fe40003f05270 */
[----:B------:R-:W-:-:S05]  /*0170*/  MOV R21, RZ ;  /* 0x000000ff00157202 */ /* 0x000fca0000000f00 */
[----:B------:R-:W-:Y:S06]  /*0180*/  @!P1 BRA `(.L_x_1) ;  /* 0x0000000000c49947 */ /* 0x000fec0003800000 */
[----:B------:R-:W0:Y:S01]  /*0190*/  LDC.64 R4, c[0x0][0x380] ;  /* 0x0000e000ff047b82 */ /* 0x000e220000000a00 */
[----:B------:R-:W-:Y:S02]  /*01a0*/  LOP3.LUT R21, R2, 0x7ffffff8, RZ, 0xc0, !PT ;  /* 0x7ffffff802157812 */ /* 0x000fe400078ec0ff */
[----:B------:R-:W-:Y:S02]  /*01b0*/  MOV R24, RZ ;  /* 0x000000ff00187202 */ /* 0x000fe40000000f00 */
[----:B------:R-:W-:Y:S02]  /*01c0*/  MOV R18, R0 ;  /* 0x0000000000127202 */ /* 0x000fe40000000f00 */
[----:B------:R-:W-:Y:S01]  /*01d0*/  IADD3 R22, PT, PT, -R21, RZ, RZ ;  /* 0x000000ff15167210 */ /* 0x000fe20007ffe1ff */
[----:B0-----:R-:W-:-:S03]  /*01e0*/  IMAD.WIDE.U32 R4, R20, 0x4, R4 ;  /* 0x0000000414047825 */ /* 0x001fc600078e0004 */
[----:B------:R-:W-:-:S04]  /*01f0*/  IADD3 R6, P1, PT, R4, 0x10, RZ ;  /* 0x0000001004067810 */ /* 0x000fc80007f3e0ff */
[----:B------:R-:W-:-:S09]  /*0200*/  IADD3.X R7, PT, PT, RZ, R5, RZ, P1, !PT ;  /* 0x00000005ff077210 */ /* 0x000fd20000ffe4ff */
.L_x_2:
[----:B------:R-:W0:Y:S01]  /*0210*/  LDC.64 R16, c[0x0][0x388] ;  /* 0x0000e200ff107b82 */ /* 0x000e220000000a00 */
[----:B------:R-:W-:Y:S02]  /*0220*/  MOV R4, R6 ;  /* 0x0000000600047202 */ /* 0x000fe40000000f00 */
[----:B------:R-:W-:-:S05]  /*0230*/  MOV R5, R7 ;  /* 0x0000000700057202 */ /* 0x000fca0000000f00 */
[----:B------:R-:W2:Y:S04]  /*0240*/  LDG.E.CONSTANT R25, desc[UR4][R4.64+-0x10] ;  /* 0xfffff00404197981 */ /* 0x000ea8000c1e9900 */
[----:B------:R-:W3:Y:S04]  /*0250*/  LDG.E.CONSTANT R23, desc[UR4][R4.64+-0xc] ;  /* 0xfffff40404177981 */ /* 0x000ee8000c1e9900 */
[----:B------:R-:W4:Y:S04]  /*0260*/  LDG.E.CONSTANT R29, desc[UR4][R4.64+-0x8] ;  /* 0xfffff804041d7981 */ /* 0x000f28000c1e9900 */
[----:B------:R-:W5:Y:S01]  /*0270*/  LDG.E.CONSTANT R28, desc[UR4][R4.64+-0x4] ;  /* 0xfffffc04041c7981 */ /* 0x000f62000c1e9900 */
[----:B0-----:R-:W-:-:S05]  /*0280*/  IMAD.WIDE R16, R18, 0x4, R16 ;  /* 0x0000000412107825 */ /* 0x001fca00078e0210 */
[----:B------:R0:W2:Y:S01]  /*0290*/  LDG.E.CONSTANT R26, desc[UR4][R16.64] ;  /* 0x00000004101a7981 */ /* 0x0000a2000c1e9900 */
[----:B------:R-:W-:-:S04]  /*02a0*/  IMAD.WIDE R14, R3, 0x4, R16 ;  /* 0x00000004030e7825 */ /* 0x000fc800078e0210 */
[C---:B------:R-:W-:Y:S02]  /*02b0*/  IMAD.WIDE R6, R3.reuse, 0x4, R14 ;  /* 0x0000000403067825 */ /* 0x040fe400078e020e */
[----:B------:R-:W3:Y:S02]  /*02c0*/  LDG.E.CONSTANT R14, desc[UR4][R14.64] ;  /* 0x000000040e0e7981 */ /* 0x000ee4000c1e9900 */
[C---:B------:R-:W-:Y:S02]  /*02d0*/  IMAD.WIDE R10, R3.reuse, 0x4, R6 ;  /* 0x00000004030a7825 */ /* 0x040fe400078e0206 */
[----:B------:R-:W4:Y:S02]  /*02e0*/  LDG.E.CONSTANT R6, desc[UR4][R6.64] ;  /* 0x0000000406067981 */ /* 0x000f24000c1e9900 */
[C---:B------:R-:W-:Y:S02]  /*02f0*/  IMAD.WIDE R8, R3.reuse, 0x4, R10 ;  /* 0x0000000403087825 */ /* 0x040fe400078e020a */
[----:B------:R-:W5:Y:S02]  /*0300*/  LDG.E.CONSTANT R10, desc[UR4][R10.64] ;  /* 0x000000040a0a7981 */ /* 0x000f64000c1e9900 */
[----:B------:R-:W-:-:S02]  /*0310*/  IMAD.WIDE R12, R3, 0x4, R8 ;  /* 0x00000004030c7825 */ /* 0x000fc400078e0208 */
[----:B------:R-:W5:Y:S04]  /*0320*/  LDG.E.CONSTANT R7, desc[UR4][R4.64] ;  /* 0x0000000404077981 */ /* 0x000f68000c1e9900 */
[----:B------:R-:W5:Y:S01]  /*0330*/  LDG.E.CONSTANT R8, desc[UR4][R8.64] ;  /* 0x0000000408087981 */ /* 0x000f62000c1e9900 */
[----:B0-----:R-:W-:-:S03]  /*0340*/  IMAD.WIDE R16, R3, 0x4, R12 ;  /* 0x0000000403107825 */ /* 0x001fc600078e020c */
[----:B------:R-:W5:Y:S04]  /*0350*/  LDG.E.CONSTANT R12, desc[UR4][R12.64] ;  /* 0x000000040c0c7981 */ /* 0x000f68000c1e9900 */
[----:B------:R-:W5:Y:S04]  /*0360*/  LDG.E.CONSTANT R15, desc[UR4][R16.64] ;  /* 0x00000004100f7981 */ /* 0x000f68000c1e9900 */
[----:B------:R-:W5:Y:S04]  /*0370*/  LDG.E.CONSTANT R9, desc[UR4][R4.64+0x4] ;  /* 0x0000040404097981 */ /* 0x000f68000c1e9900 */
[----:B------:R-:W5:Y:S01]  /*0380*/  LDG.E.CONSTANT R11, desc[UR4][R4.64+0xc] ;  /* 0x00000c04040b7981 */ /* 0x000f62000c1e9900 */
[----:B--2---:R-:W-:Y:S01]  /*0390*/  FFMA R26, R25, R26, R24 ;  /* 0x0000001a191a7223 */ /* 0x004fe20000000018 */
[----:B------:R-:W-:-:S02]  /*03a0*/  IMAD.WIDE R24, R3, 0x4, R16 ;  /* 0x0000000403187825 */ /* 0x000fc400078e0210 */
[----:B------:R-:W2:Y:S04]  /*03b0*/  LDG.E.CONSTANT R16, desc[UR4][R4.64+0x8] ;  /* 0x0000080404107981 */ /* 0x000ea8000c1e9900 */
[----:B------:R-:W2:Y:S01]  /*03c0*/  LDG.E.CONSTANT R24, desc[UR4][R24.64] ;  /* 0x0000000418187981 */ /* 0x000ea2000c1e9900 */
[----:B---3--:R-:W-:Y:S01]  /*03d0*/  FFMA R14, R23, R14, R26 ;  /* 0x0000000e170e7223 */ /* 0x008fe2000000001a */
[----:B------:R-:W-:-:S03]  /*03e0*/  IADD3 R22, PT, PT, R22, 0x8, RZ ;  /* 0x0000000816167810 */ /* 0x000fc60007ffe0ff */
[----:B----4-:R-:W-:Y:S01]  /*03f0*/  FFMA R29, R29, R6, R14 ;  /* 0x000000061d1d7223 */ /* 0x010fe2000000000e */
[----:B------:R-:W-:-:S03]  /*0400*/  ISETP.NE.AND P1, PT, R22, RZ, PT ;  /* 0x000000ff1600720c */ /* 0x000fc60003f25270 */
[----:B-----5:R-:W-:Y:S01]  /*0410*/  FFMA R10, R28, R10, R29 ;  /* 0x0000000a1c0a7223 */ /* 0x020fe2000000001d */
[----:B------:R-:W-:-:S03]  /*0420*/  IADD3 R6, P2, PT, R4, 0x20, RZ ;  /* 0x0000002004067810 */ /* 0x000fc60007f5e0ff */
[----:B------:R-:W-:Y:S01]  /*0430*/  FFMA R8, R7, R8, R10 ;  /* 0x0000000807087223 */ /* 0x000fe2000000000a */
[----:B------:R-:W-:Y:S02]  /*0440*/  IADD3.X R7, PT, PT, RZ, R5, RZ, P2, !PT ;  /* 0x00000005ff077210 */ /* 0x000fe400017fe4ff */
[----:B------:R-:W-:Y:S01]  /*0450*/  LEA R18, R3, R18, 0x3 ;  /* 0x0000001203127211 */ /* 0x000fe200078e18ff */
[----:B------:R-:W-:-:S04]  /*0460*/  FFMA R9, R9, R12, R8 ;  /* 0x0000000c09097223 */ /* 0x000fc80000000008 */
[----:B--2---:R-:W-:-:S04]  /*0470*/  FFMA R16, R16, R15, R9 ;  /* 0x0000000f10107223 */ /* 0x004fc80000000009 */
[----:B------:R-:W-:Y:S01]  /*0480*/  FFMA R24, R11, R24, R16 ;  /* 0x000000180b187223 */ /* 0x000fe20000000010 */
[----:B------:R-:W-:Y:S06]  /*0490*/  @P1 BRA `(.L_x_2) ;  /* 0xfffffffc005c1947 */ /* 0x000fec000383ffff */
.L_x_1:
[----:B------:R-:W-:Y:S05]  /*04a0*/  @!P0 BRA `(.L_x_0) ;  /* 0x0000000000fc8947 */ /* 0x000fea0003800000 */
[----:B------:R-:W-:Y:S02]  /*04b0*/  ISETP.GE.U32.AND P1, PT, R27, 0x4, PT ;  /* 0x000000041b00780c */ /* 0x000fe40003f26070 */
[----:B------:R-:W-:-:S04]  /*04c0*/  LOP3.LUT R16, R2, 0x3, RZ, 0xc0, !PT ;  /* 0x0000000302107812 */ /* 0x000fc800078ec0ff */
[----:B------:R-:W-:-:S07]  /*04d0*/  ISETP.NE.AND P0, PT, R16, RZ, PT ;  /* 0x000000ff1000720c */ /* 0x000fce0003f05270 */
[----:B------:R-:W-:Y:S06]  /*04e0*/  @!P1 BRA `(.L_x_3) ;  /* 0x00000000006c9947 */ /* 0x000fec0003800000 */
[----:B------:R-:W0:Y:S01]  /*04f0*/  LDC.64 R6, c[0x0][0x388] ;  /* 0x0000e200ff067b82 */ /* 0x000e220000000a00 */
[----:B------:R-:W1:Y:S01]  /*0500*/  LDCU.64 UR6, c[0x0][0x380] ;  /* 0x00007000ff0677ac */ /* 0x000e620008000a00 */
[----:B------:R-:W-:Y:S01]  /*0510*/  IMAD R9, R21, R3, R0 ;  /* 0x0000000315097224 */ /* 0x000fe200078e0200 */
[CC--:B------:R-:W-:Y:S02]  /*0520*/  IADD3 R5, PT, PT, R20.reuse, R21.reuse, RZ ;  /* 0x0000001514057210 */ /* 0x0c0fe40007ffe0ff */
[----:B------:R-:W-:-:S03]  /*0530*/  IADD3 R10, P1, PT, R20, R21, RZ ;  /* 0x00000015140a7210 */ /* 0x000fc60007f3e0ff */
[----:B------:R-:W2:Y:S01]  /*0540*/  LDC.64 R14, c[0x0][0x380] ;  /* 0x0000e000ff0e7b82 */ /* 0x000ea20000000a00 */
[----:B0-----:R-:W-:-:S04]  /*0550*/  IMAD.WIDE R6, R9, 0x4, R6 ;  /* 0x0000000409067825 */ /* 0x001fc800078e0206 */
[----:B------:R-:W-:Y:S02]  /*0560*/  IMAD.WIDE R8, R3, 0x4, R6 ;  /* 0x0000000403087825 */ /* 0x000fe400078e0206 */
[----:B------:R-:W3:Y:S02]  /*0570*/  LDG.E.CONSTANT R6, desc[UR4][R6.64] ;  /* 0x0000000406067981 */ /* 0x000ee4000c1e9900 */
[----:B--2---:R-:W-:Y:S01]  /*0580*/  IMAD.WIDE.U32 R14, R5, 0x4, R14 ;  /* 0x00000004050e7825 */ /* 0x004fe200078e000e */
[----:B------:R-:W-:Y:S02]  /*0590*/  IADD3.X R5, PT, PT, RZ, RZ, RZ, P1, !PT ;  /* 0x000000ffff057210 */ /* 0x000fe40000ffe4ff */
[----:B-1----:R-:W-:-:S03]  /*05a0*/  LEA R4, P1, R10, UR6, 0x2 ;  /* 0x000000060a047c11 */ /* 0x002fc6000f8210ff */
[----:B------:R-:W3:Y:S01]  /*05b0*/  LDG.E.CONSTANT R15, desc[UR4][R14.64] ;  /* 0x000000040e0f7981 */ /* 0x000ee2000c1e9900 */
[----:B------:R-:W-:Y:S01]  /*05c0*/  LEA.HI.X R5, R10, UR7, R5, 0x2, P1 ;  /* 0x000000070a057c11 */ /* 0x000fe200088f1405 */
[C---:B------:R-:W-:Y:S02]  /*05d0*/  IMAD.WIDE R10, R3.reuse, 0x4, R8 ;  /* 0x00000004030a7825 */ /* 0x040fe400078e0208 */
[----:B------:R-:W2:Y:S04]  /*05e0*/  LDG.E.CONSTANT R8, desc[UR4][R8.64] ;  /* 0x0000000408087981 */ /* 0x000ea8000c1e9900 */
[----:B------:R-:W2:Y:S01]  /*05f0*/  LDG.E.CONSTANT R17, desc[UR4][R4.64+0x4] ;  /* 0x0000040404117981 */ /* 0x000ea2000c1e9900 */
[----:B------:R-:W-:-:S03]  /*0600*/  IMAD.WIDE R12, R3, 0x4, R10 ;  /* 0x00000004030c7825 */ /* 0x000fc600078e020a */
[----:B------:R-:W4:Y:S04]  /*0610*/  LDG.E.CONSTANT R22, desc[UR4][R10.64] ;  /* 0x000000040a167981 */ /* 0x000f28000c1e9900 */
[----:B------:R-:W4:Y:S04]  /*0620*/  LDG.E.CONSTANT R18, desc[UR4][R4.64+0x8] ;  /* 0x0000080404127981 */ /* 0x000f28000c1e9900 */
[----:B------:R-:W5:Y:S04]  /*0630*/  LDG.E.CONSTANT R26, desc[UR4][R4.64+0xc] ;  /* 0x00000c04041a7981 */ /* 0x000f68000c1e9900 */
[----:B------:R-:W5:Y:S01]  /*0640*/  LDG.E.CONSTANT R12, desc[UR4][R12.64] ;  /* 0x000000040c0c7981 */ /* 0x000f62000c1e9900 */
[----:B------:R-:W-:Y:S01]  /*0650*/  IADD3 R21, PT, PT, R21, 0x4, RZ ;  /* 0x0000000415157810 */ /* 0x000fe20007ffe0ff */
[----:B---3--:R-:W-:-:S04]  /*0660*/  FFMA R24, R15, R6, R24 ;  /* 0x000000060f187223 */ /* 0x008fc80000000018 */
[----:B--2---:R-:W-:-:S04]  /*0670*/  FFMA R17, R17, R8, R24 ;  /* 0x0000000811117223 */ /* 0x004fc80000000018 */
[----:B----4-:R-:W-:-:S04]  /*0680*/  FFMA R17, R18, R22, R17 ;  /* 0x0000001612117223 */ /* 0x010fc80000000011 */
[----:B-----5:R-:W-:-:S07]  /*0690*/  FFMA R24, R26, R12, R17 ;  /* 0x0000000c1a187223 */ /* 0x020fce0000000011 */
.L_x_3:
[----:B------:R-:W-:Y:S05]  /*06a0*/  @!P0 BRA `(.L_x_0) ;  /* 0x00000000007c8947 */ /* 0x000fea0003800000 */
[----:B------:R-:W-:Y:S01]  /*06b0*/  ISETP.NE.AND P1, PT, R16, 0x1, PT ;  /* 0x000000011000780c */ /* 0x000fe20003f25270 */
[----:B------:R-:W0:Y:S01]  /*06c0*/  LDC.64 R12, c[0x0][0x380] ;  /* 0x0000e000ff0c7b82 */ /* 0x000e220000000a00 */
[----:B------:R-:W-:-:S04]  /*06d0*/  LOP3.LUT R2, R2, 0x1, RZ, 0xc0, !PT ;  /* 0x0000000102027812 */ /* 0x000fc800078ec0ff */
[----:B------:R-:W-:-:S03]  /*06e0*/  ISETP.NE.U32.AND P0, PT, R2, 0x1, PT ;  /* 0x000000010200780c */ /* 0x000fc60003f05070 */
[----:B------:R-:W1:Y:S04]  /*06f0*/  LDC.64 R10, c[0x0][0x388] ;  /* 0x0000e200ff0a7b82 */ /* 0x000e680000000a00 */
[CC--:B------:R-:W-:Y:S02]  /*0700*/  @P1 IADD3 R15, PT, PT, R20.reuse, R21.reuse, RZ ;  /* 0x00000015140f1210 */ /* 0x0c0fe40007ffe0ff */
[----:B------:R-:W-:Y:S02]  /*0710*/  @P1 IADD3 R2, P2, PT, R20, R21, RZ ;  /* 0x0000001514021210 */ /* 0x000fe40007f5e0ff */
[----:B------:R-:W2:Y:S02]  /*0720*/  @P1 LDC.64 R4, c[0x0][0x380] ;  /* 0x0000e000ff041b82 */ /* 0x000ea40000000a00 */
[----:B------:R-:W-:-:S06]  /*0730*/  @P1 IADD3.X R14, PT, PT, RZ, RZ, RZ, P2, !PT ;  /* 0x000000ffff0e1210 */ /* 0x000fcc00017fe4ff */
[----:B------:R-:W3:Y:S01]  /*0740*/  LDC.64 R6, c[0x0][0x380] ;  /* 0x0000e000ff067b82 */ /* 0x000ee20000000a00 */
[----:B0-----:R-:W-:-:S04]  /*0750*/  @P1 IMAD.WIDE.U32 R12, R15, 0x4, R12 ;  /* 0x000000040f0c1825 */ /* 0x001fc800078e000c */
[C---:B------:R-:W-:Y:S01]  /*0760*/  @P1 IMAD R15, R21.reuse, R3, R0 ;  /* 0x00000003150f1224 */ /* 0x040fe200078e0200 */
[----:B------:R-:W-:Y:S01]  /*0770*/  @P1 IADD3 R21, PT, PT, R21, 0x2, RZ ;  /* 0x0000000215151810 */ /* 0x000fe20007ffe0ff */
[----:B------:R-:W4:Y:S01]  /*0780*/  @P1 LDG.E.CONSTANT R13, desc[UR4][R12.64] ;  /* 0x000000040c0d1981 */ /* 0x000f22000c1e9900 */
[----:B------:R-:W0:Y:S01]  /*0790*/  LDC.64 R8, c[0x0][0x388] ;  /* 0x0000e200ff087b82 */ /* 0x000e220000000a00 */
[----:B-1----:R-:W-:Y:S01]  /*07a0*/  @P1 IMAD.WIDE R10, R15, 0x4, R10 ;  /* 0x000000040f0a1825 */ /* 0x002fe200078e020a */
[----:B------:R-:W-:Y:S02]  /*07b0*/  @!P0 IADD3 R17, PT, PT, R20, R21, RZ ;  /* 0x0000001514118210 */ /* 0x000fe40007ffe0ff */
[----:B--2---:R-:W-:Y:S01]  /*07c0*/  @P1 LEA R4, P2, R2, R4, 0x2 ;  /* 0x0000000402041211 */ /* 0x004fe200078410ff */
[----:B------:R-:W-:-:S03]  /*07d0*/  @!P0 IMAD R21, R21, R3, R0 ;  /* 0x0000000315158224 */ /* 0x000fc600078e0200 */
[----:B------:R-:W-:Y:S01]  /*07e0*/  @P1 LEA.HI.X R5, R2, R5, R14, 0x2, P2 ;  /* 0x0000000502051211 */ /* 0x000fe200010f140e */
[----:B------:R-:W-:Y:S01]  /*07f0*/  @P1 IMAD.WIDE R14, R3, 0x4, R10 ;  /* 0x00000004030e1825 */ /* 0x000fe200078e020a */
[----:B------:R-:W4:Y:S03]  /*0800*/  @P1 LDG.E.CONSTANT R2, desc[UR4][R10.64] ;  /* 0x000000040a021981 */ /* 0x000f26000c1e9900 */
[----:B---3--:R-:W-:Y:S01]  /*0810*/  @!P0 IMAD.WIDE.U32 R6, R17, 0x4, R6 ;  /* 0x0000000411068825 */ /* 0x008fe200078e0006 */
[----:B------:R-:W2:Y:S04]  /*0820*/  @P1 LDG.E.CONSTANT R5, desc[UR4][R4.64+0x4] ;  /* 0x0000040404051981 */ /* 0x000ea8000c1e9900 */
[----:B------:R-:W2:Y:S01]  /*0830*/  @P1 LDG.E.CONSTANT R14, desc[UR4][R14.64] ;  /* 0x000000040e0e1981 */ /* 0x000ea2000c1e9900 */
[----:B0-----:R-:W-:-:S03]  /*0840*/  @!P0 IMAD.WIDE R8, R21, 0x4, R8 ;  /* 0x0000000415088825 */ /* 0x001fc600078e0208 */
[----:B------:R-:W3:Y:S04]  /*0850*/  @!P0 LDG.E.CONSTANT R7, desc[UR4][R6.64] ;  /* 0x0000000406078981 */ /* 0x000ee8000c1e9900 */
[----:B------:R-:W3:Y:S01]  /*0860*/  @!P0 LDG.E.CONSTANT R8, desc[UR4][R8.64] ;  /* 0x0000000408088981 */ /* 0x000ee2000c1e9900 */
[----:B----4-:R-:W-:-:S04]  /*0870*/  @P1 FFMA R2, R13, R2, R24 ;  /* 0x000000020d021223 */ /* 0x010fc80000000018 */
[----:B--2---:R-:W-:-:S04]  /*0880*/  @P1 FFMA R24, R5, R14, R2 ;  /* 0x0000000e05181223 */ /* 0x004fc80000000002 */
[----:B---3--:R-:W-:-:S07]  /*0890*/  @!P0 FFMA R24, R7, R8, R24 ;  /* 0x0000000807188223 */ /* 0x008fce0000000018 */
.L_x_0:
[----:B------:R-:W0:Y:S01]  /*08a0*/  LDC.64 R4, c[0x0][0x390] ;  /* 0x0000e400ff047b82 */ /* 0x000e220000000a00 */
[----:B------:R-:W-:-:S04]  /*08b0*/  IMAD R3, R19, R3, R0 ;  /* 0x0000000313037224 */ /* 0x000fc800078e0200 */
[----:B0-----:R-:W-:-:S05]  /*08c0*/  IMAD.WIDE R2, R3, 0x4, R4 ;  /* 0x0000000403027825 */ /* 0x001fca00078e0204 */
[----:B------:R-:W-:Y:S01]  /*08d0*/  STG.E desc[UR4][R2.64], R24 ;  /* 0x0000001802007986 */ /* 0x000fe2000c101904 */
[----:B------:R-:W-:Y:S05]  /*08e0*/  EXIT ;  /* 0x000000000000794d */ /* 0x000fea0003800000 */
.L_x_4:
[----:B------:R-:W-:-:S00]  /*08f0*/  BRA `(.L_x_4) ;  /* 0xfffffffc00fc7947 */ /* 0x000fc0000383ffff */
[----:B------:R-:W-:-:S00]  /*0900*/  NOP ;  /* 0x0000000000007918 */ /* 0x000fc00000000000 */
[----:B------:R-:W-:-:S00]  /*0910*/  NOP ;  /* 0x0000000000007918 */ /* 0x000fc00000000000 */
[----:B------:R-:W-:-:S00]  /*0920*/  NOP ;  /* 0x0000000000007918 */ /* 0x000fc00000000000 */
[----:B------:R-:W-:-:S00]  /*0930*/  NOP ;  /* 0x0000000000007918 */ /* 0x000fc00000000000 */
[----:B------:R-:W-:-:S00]  /*0940*/  NOP ;  /* 0x0000000000007918 */ /* 0x000fc00000000000 */
[----:B------:R-:W-:-:S00]  /*0950*/  NOP ;  /* 0x0000000000007918 */ /* 0x000fc00000000000 */
[----:B------:R-:W-:-:S00]  /*0960*/  NOP ;  /* 0x0000000000007918 */ /* 0x000fc00000000000 */
[----:B------:R-:W-:-:S00]  /*0970*/  NOP ;  /* 0x0000000000007918 */ /* 0x000fc00000000000 */
.L_x_5:


//--------------------- .nv.shared.reserved.0     --------------------------
	.section	.nv.shared.reserved.0,"aw",@nobits
	.weak		__nv_reservedSMEM_offset_0_alias
	.size		__nv_reservedSMEM_offset_0_alias, 0, 64
	.other		__nv_reservedSMEM_offset_0_alias,@"STO_CUDA_RESERVED_SHARED STV_DEFAULT"
__nv_reservedSMEM_offset_0_alias:
	.zero		0
	.zero		64


//--------------------- .nv.constant0._Z10naiveSgemmPfS_S_iii --------------------------
	.section	.nv.constant0._Z10naiveSgemmPfS_S_iii,"a",@progbits
	.sectionflags	@""
	.align	4
.nv.constant0._Z10naiveSgemmPfS_S_iii:
	.zero		932


//--------------------- SYMBOLS --------------------------

	.type		.nv.reservedSmem.offset0,@object
	.size		.nv.reservedSmem.offset0,0x4
